//
// Generated by NVIDIA NVVM Compiler
//
// Compiler Build ID: CL-36424714
// Cuda compilation tools, release 13.0, V13.0.88
// Based on NVVM 20.0.0
//

.version 9.0
.target sm_100
.address_size 64

	// .globl	_Z10vector_addPfS_S_i

.visible .entry _Z10vector_addPfS_S_i(
	.param .u64 .ptr .align 1 _Z10vector_addPfS_S_i_param_0,
	.param .u64 .ptr .align 1 _Z10vector_addPfS_S_i_param_1,
	.param .u64 .ptr .align 1 _Z10vector_addPfS_S_i_param_2,
	.param .u32 _Z10vector_addPfS_S_i_param_3
)
{
	.reg .pred 	%p<10>;
	.reg .b32 	%r<19>;
	.reg .b32 	%f<46>;
	.reg .b64 	%rd<31>;
	.reg .b64 	%fd<46>;

	ld.param.u64 	%rd13, [_Z10vector_addPfS_S_i_param_0];
	ld.param.u64 	%rd14, [_Z10vector_addPfS_S_i_param_1];
	ld.param.u64 	%rd15, [_Z10vector_addPfS_S_i_param_2];
	ld.param.u32 	%r12, [_Z10vector_addPfS_S_i_param_3];
	cvta.to.global.u64 	%rd1, %rd13;
	cvta.to.global.u64 	%rd2, %rd15;
	cvta.to.global.u64 	%rd3, %rd14;
	setp.lt.s32 	%p1, %r12, 1;
	@%p1 bra 	$L__BB0_12;
	and.b32  	%r1, %r12, 7;
	setp.lt.u32 	%p2, %r12, 8;
	mov.b32 	%r17, 0;
	@%p2 bra 	$L__BB0_4;
	and.b32  	%r17, %r12, 2147483640;
	neg.s32 	%r15, %r17;
	add.s64 	%rd30, %rd3, 16;
	add.s64 	%rd29, %rd2, 16;
	add.s64 	%rd28, %rd1, 16;
$L__BB0_3:
	.pragma "nounroll";
	ld.global.f32 	%f1, [%rd30+-16];
	cvt.f64.f32 	%fd1, %f1;
	ld.global.f32 	%f2, [%rd29+-16];
	cvt.f64.f32 	%fd2, %f2;
	fma.rn.f64 	%fd3, %fd2, 0d4000000000000000, %fd1;
	cvt.rn.f32.f64 	%f3, %fd3;
	st.global.f32 	[%rd28+-16], %f3;
	ld.global.f32 	%f4, [%rd30+-12];
	cvt.f64.f32 	%fd4, %f4;
	ld.global.f32 	%f5, [%rd29+-12];
	cvt.f64.f32 	%fd5, %f5;
	fma.rn.f64 	%fd6, %fd5, 0d4000000000000000, %fd4;
	cvt.rn.f32.f64 	%f6, %fd6;
	st.global.f32 	[%rd28+-12], %f6;
	ld.global.f32 	%f7, [%rd30+-8];
	cvt.f64.f32 	%fd7, %f7;
	ld.global.f32 	%f8, [%rd29+-8];
	cvt.f64.f32 	%fd8, %f8;
	fma.rn.f64 	%fd9, %fd8, 0d4000000000000000, %fd7;
	cvt.rn.f32.f64 	%f9, %fd9;
	st.global.f32 	[%rd28+-8], %f9;
	ld.global.f32 	%f10, [%rd30+-4];
	cvt.f64.f32 	%fd10, %f10;
	ld.global.f32 	%f11, [%rd29+-4];
	cvt.f64.f32 	%fd11, %f11;
	fma.rn.f64 	%fd12, %fd11, 0d4000000000000000, %fd10;
	cvt.rn.f32.f64 	%f12, %fd12;
	st.global.f32 	[%rd28+-4], %f12;
	ld.global.f32 	%f13, [%rd30];
	cvt.f64.f32 	%fd13, %f13;
	ld.global.f32 	%f14, [%rd29];
	cvt.f64.f32 	%fd14, %f14;
	fma.rn.f64 	%fd15, %fd14, 0d4000000000000000, %fd13;
	cvt.rn.f32.f64 	%f15, %fd15;
	st.global.f32 	[%rd28], %f15;
	ld.global.f32 	%f16, [%rd30+4];
	cvt.f64.f32 	%fd16, %f16;
	ld.global.f32 	%f17, [%rd29+4];
	cvt.f64.f32 	%fd17, %f17;
	fma.rn.f64 	%fd18, %fd17, 0d4000000000000000, %fd16;
	cvt.rn.f32.f64 	%f18, %fd18;
	st.global.f32 	[%rd28+4], %f18;
	ld.global.f32 	%f19, [%rd30+8];
	cvt.f64.f32 	%fd19, %f19;
	ld.global.f32 	%f20, [%rd29+8];
	cvt.f64.f32 	%fd20, %f20;
	fma.rn.f64 	%fd21, %fd20, 0d4000000000000000, %fd19;
	cvt.rn.f32.f64 	%f21, %fd21;
	st.global.f32 	[%rd28+8], %f21;
	ld.global.f32 	%f22, [%rd30+12];
	cvt.f64.f32 	%fd22, %f22;
	ld.global.f32 	%f23, [%rd29+12];
	cvt.f64.f32 	%fd23, %f23;
	fma.rn.f64 	%fd24, %fd23, 0d4000000000000000, %fd22;
	cvt.rn.f32.f64 	%f24, %fd24;
	st.global.f32 	[%rd28+12], %f24;
	add.s32 	%r15, %r15, 8;
	add.s64 	%rd30, %rd30, 32;
	add.s64 	%rd29, %rd29, 32;
	add.s64 	%rd28, %rd28, 32;
	setp.ne.s32 	%p3, %r15, 0;
	@%p3 bra 	$L__BB0_3;
$L__BB0_4:
	setp.eq.s32 	%p4, %r1, 0;
	@%p4 bra 	$L__BB0_12;
	and.b32  	%r7, %r12, 3;
	setp.lt.u32 	%p5, %r1, 4;
	@%p5 bra 	$L__BB0_7;
	mul.wide.u32 	%rd16, %r17, 4;
	add.s64 	%rd17, %rd3, %rd16;
	ld.global.f32 	%f25, [%rd17];
	cvt.f64.f32 	%fd25, %f25;
	add.s64 	%rd18, %rd2, %rd16;
	ld.global.f32 	%f26, [%rd18];
	cvt.f64.f32 	%fd26, %f26;
	fma.rn.f64 	%fd27, %fd26, 0d4000000000000000, %fd25;
	cvt.rn.f32.f64 	%f27, %fd27;
	add.s64 	%rd19, %rd1, %rd16;
	st.global.f32 	[%rd19], %f27;
	ld.global.f32 	%f28, [%rd17+4];
	cvt.f64.f32 	%fd28, %f28;
	ld.global.f32 	%f29, [%rd18+4];
	cvt.f64.f32 	%fd29, %f29;
	fma.rn.f64 	%fd30, %fd29, 0d4000000000000000, %fd28;
	cvt.rn.f32.f64 	%f30, %fd30;
	st.global.f32 	[%rd19+4], %f30;
	ld.global.f32 	%f31, [%rd17+8];
	cvt.f64.f32 	%fd31, %f31;
	ld.global.f32 	%f32, [%rd18+8];
	cvt.f64.f32 	%fd32, %f32;
	fma.rn.f64 	%fd33, %fd32, 0d4000000000000000, %fd31;
	cvt.rn.f32.f64 	%f33, %fd33;
	st.global.f32 	[%rd19+8], %f33;
	ld.global.f32 	%f34, [%rd17+12];
	cvt.f64.f32 	%fd34, %f34;
	ld.global.f32 	%f35, [%rd18+12];
	cvt.f64.f32 	%fd35, %f35;
	fma.rn.f64 	%fd36, %fd35, 0d4000000000000000, %fd34;
	cvt.rn.f32.f64 	%f36, %fd36;
	st.global.f32 	[%rd19+12], %f36;
	add.s32 	%r17, %r17, 4;
$L__BB0_7:
	setp.eq.s32 	%p6, %r7, 0;
	@%p6 bra 	$L__BB0_12;
	setp.eq.s32 	%p7, %r7, 1;
	@%p7 bra 	$L__BB0_10;
	mul.wide.u32 	%rd20, %r17, 4;
	add.s64 	%rd21, %rd3, %rd20;
	ld.global.f32 	%f37, [%rd21];
	cvt.f64.f32 	%fd37, %f37;
	add.s64 	%rd22, %rd2, %rd20;
	ld.global.f32 	%f38, [%rd22];
	cvt.f64.f32 	%fd38, %f38;
	fma.rn.f64 	%fd39, %fd38, 0d4000000000000000, %fd37;
	cvt.rn.f32.f64 	%f39, %fd39;
	add.s64 	%rd23, %rd1, %rd20;
	st.global.f32 	[%rd23], %f39;
	ld.global.f32 	%f40, [%rd21+4];
	cvt.f64.f32 	%fd40, %f40;
	ld.global.f32 	%f41, [%rd22+4];
	cvt.f64.f32 	%fd41, %f41;
	fma.rn.f64 	%fd42, %fd41, 0d4000000000000000, %fd40;
	cvt.rn.f32.f64 	%f42, %fd42;
	st.global.f32 	[%rd23+4], %f42;
	add.s32 	%r17, %r17, 2;
$L__BB0_10:
	and.b32  	%r14, %r12, 1;
	setp.eq.b32 	%p8, %r14, 1;
	not.pred 	%p9, %p8;
	@%p9 bra 	$L__BB0_12;
	mul.wide.u32 	%rd24, %r17, 4;
	add.s64 	%rd25, %rd3, %rd24;
	ld.global.f32 	%f43, [%rd25];
	cvt.f64.f32 	%fd43, %f43;
	add.s64 	%rd26, %rd2, %rd24;
	ld.global.f32 	%f44, [%rd26];
	cvt.f64.f32 	%fd44, %f44;
	fma.rn.f64 	%fd45, %fd44, 0d4000000000000000, %fd43;
	cvt.rn.f32.f64 	%f45, %fd45;
	add.s64 	%rd27, %rd1, %rd24;
	st.global.f32 	[%rd27], %f45;
$L__BB0_12:
	ret;

}


// ===== COMPILED SASS (sm_100) =====

	.target	sm_100

	.elftype	@"ET_EXEC"


//--------------------- .note.nv.tkinfo           --------------------------
	.section	.note.nv.tkinfo,"",@"SHT_NOTE"
	.sectionflags	@"SHF_NOTE_NV_TKINFO"
	.tkinfo
        /*0018*/ 	.word	0x00000002
        /*0030*/ 	.string	""
        /*0030*/ 	.string	"ptxas"
        /*0030*/ 	.string	"Cuda compilation tools, release 13.0, V13.0.88"
        /*0030*/ 	.string	"Build cuda_13.0.r13.0/compiler.36424714_0"
        /*0030*/ 	.string	"-arch sm_100 -m 64 "



//--------------------- .note.nv.cuinfo           --------------------------
	.section	.note.nv.cuinfo,"",@"SHT_NOTE"
	.sectionflags	@"SHF_NOTE_NV_CUINFO"
        /*0018*/ 	.short	0x0002
        /*001a*/ 	.short	0x0064
        /*001c*/ 	.short	0x0082
	.zero		2


//--------------------- .nv.info                  --------------------------
	.section	.nv.info,"",@"SHT_CUDA_INFO"
	.align	4


	//----- nvinfo : EIATTR_REGCOUNT
	.align		4
        /*0000*/ 	.byte	0x04, 0x2f
        /*0002*/ 	.short	(.L_1 - .L_0)
	.align		4
.L_0:
        /*0004*/ 	.word	index@(_Z10vector_addPfS_S_i)
        /*0008*/ 	.word	0x00000019


	//----- nvinfo : EIATTR_FRAME_SIZE
	.align		4
.L_1:
        /*000c*/ 	.byte	0x04, 0x11
        /*000e*/ 	.short	(.L_3 - .L_2)
	.align		4
.L_2:
        /*0010*/ 	.word	index@(_Z10vector_addPfS_S_i)
        /*0014*/ 	.word	0x00000000


	//----- nvinfo : EIATTR_MIN_STACK_SIZE
	.align		4
.L_3:
        /*0018*/ 	.byte	0x04, 0x12
        /*001a*/ 	.short	(.L_5 - .L_4)
	.align		4
.L_4:
        /*001c*/ 	.word	index@(_Z10vector_addPfS_S_i)
        /*0020*/ 	.word	0x00000000
.L_5:


//--------------------- .nv.compat                --------------------------
	.section	.nv.compat,"",@"SHT_CUDA_COMPAT_INFO"
	.align	4
        /*0000*/ 	.byte	0x02, 0x09, 0x00, 0x00, 0x02, 0x02, 0x01, 0x00, 0x02, 0x05, 0x05, 0x00, 0x03, 0x07, 0x01, 0x01
        /*0010*/ 	.byte	0x02, 0x03, 0x00, 0x00, 0x02, 0x06, 0x01, 0x00, 0x04, 0x0b, 0x08, 0x00, 0x01, 0x00, 0x00, 0x00
        /*0020*/ 	.byte	0x00, 0x00, 0x00, 0x00


//--------------------- .nv.info._Z10vector_addPfS_S_i --------------------------
	.section	.nv.info._Z10vector_addPfS_S_i,"",@"SHT_CUDA_INFO"
	.sectionflags	@""
	.align	4


	//----- nvinfo : EIATTR_CUDA_API_VERSION
	.align		4
        /*0000*/ 	.byte	0x04, 0x37
        /*0002*/ 	.short	(.L_7 - .L_6)
.L_6:
        /*0004*/ 	.word	0x00000082


	//----- nvinfo : EIATTR_KPARAM_INFO
	.align		4
.L_7:
        /*0008*/ 	.byte	0x04, 0x17
        /*000a*/ 	.short	(.L_9 - .L_8)
.L_8:
        /*000c*/ 	.word	0x00000000
        /*0010*/ 	.short	0x0003
        /*0012*/ 	.short	0x0018
        /*0014*/ 	.byte	0x00, 0xf0, 0x11, 0x00


	//----- nvinfo : EIATTR_KPARAM_INFO
	.align		4
.L_9:
        /*0018*/ 	.byte	0x04, 0x17
        /*001a*/ 	.short	(.L_11 - .L_10)
.L_10:
        /*001c*/ 	.word	0x00000000
        /*0020*/ 	.short	0x0002
        /*0022*/ 	.short	0x0010
        /*0024*/ 	.byte	0x00, 0xf5, 0x21, 0x00


	//----- nvinfo : EIATTR_KPARAM_INFO
	.align		4
.L_11:
        /*0028*/ 	.byte	0x04, 0x17
        /*002a*/ 	.short	(.L_13 - .L_12)
.L_12:
        /*002c*/ 	.word	0x00000000
        /*0030*/ 	.short	0x0001
        /*0032*/ 	.short	0x0008
        /*0034*/ 	.byte	0x00, 0xf5, 0x21, 0x00


	//----- nvinfo : EIATTR_KPARAM_INFO
	.align		4
.L_13:
        /*0038*/ 	.byte	0x04, 0x17
        /*003a*/ 	.short	(.L_15 - .L_14)
.L_14:
        /*003c*/ 	.word	0x00000000
        /*0040*/ 	.short	0x0000
        /*0042*/ 	.short	0x0000
        /*0044*/ 	.byte	0x00, 0xf5, 0x21, 0x00


	//----- nvinfo : EIATTR_SPARSE_MMA_MASK
	.align		4
.L_15:
        /*0048*/ 	.byte	0x03, 0x50
        /*004a*/ 	.short	0x0000


	//----- nvinfo : EIATTR_MAXREG_COUNT
	.align		4
        /*004c*/ 	.byte	0x03, 0x1b
        /*004e*/ 	.short	0x00ff


	//----- nvinfo : EIATTR_MERCURY_ISA_VERSION
	.align		4
        /*0050*/ 	.byte	0x03, 0x5f
        /*0052*/ 	.short	0x0101


	//----- nvinfo : EIATTR_VRC_CTA_INIT_COUNT
	.align		4
        /*0054*/ 	.byte	0x02, 0x4a
	.zero		1
	.zero		1


	//----- nvinfo : EIATTR_EXIT_INSTR_OFFSETS
	.align		4
        /*0058*/ 	.byte	0x04, 0x1c
        /*005a*/ 	.short	(.L_17 - .L_16)


	//   ....[0]....
.L_16:
        /*005c*/ 	.word	0x00000030


	//   ....[1]....
        /*0060*/ 	.word	0x000005d0


	//   ....[2]....
        /*0064*/ 	.word	0x00000850


	//   ....[3]....
        /*0068*/ 	.word	0x000009f0


	//   ....[4]....
        /*006c*/ 	.word	0x00000ad0


	//----- nvinfo : EIATTR_CBANK_PARAM_SIZE
	.align		4
.L_17:
        /*0070*/ 	.byte	0x03, 0x19
        /*0072*/ 	.short	0x001c


	//----- nvinfo : EIATTR_PARAM_CBANK
	.align		4
        /*0074*/ 	.byte	0x04, 0x0a
        /*0076*/ 	.short	(.L_19 - .L_18)
	.align		4
.L_18:
        /*0078*/ 	.word	index@(.nv.constant0._Z10vector_addPfS_S_i)
        /*007c*/ 	.short	0x0380
        /*007e*/ 	.short	0x001c


	//----- nvinfo : EIATTR_SW_WAR
	.align		4
.L_19:
        /*0080*/ 	.byte	0x04, 0x36
        /*0082*/ 	.short	(.L_21 - .L_20)
.L_20:
        /*0084*/ 	.word	0x00000008
.L_21:


//--------------------- .nv.callgraph             --------------------------
	.section	.nv.callgraph,"",@"SHT_CUDA_CALLGRAPH"
	.align	4
	.sectionentsize	8
	.align		4
        /*0000*/ 	.word	0x00000000
	.align		4
        /*0004*/ 	.word	0xffffffff
	.align		4
        /*0008*/ 	.word	0x00000000
	.align		4
        /*000c*/ 	.word	0xfffffffe
	.align		4
        /*0010*/ 	.word	0x00000000
	.align		4
        /*0014*/ 	.word	0xfffffffd
	.align		4
        /*0018*/ 	.word	0x00000000
	.align		4
        /*001c*/ 	.word	0xfffffffc


//--------------------- .text._Z10vector_addPfS_S_i --------------------------
	.section	.text._Z10vector_addPfS_S_i,"ax",@progbits
	.align	128
        .global         _Z10vector_addPfS_S_i
        .type           _Z10vector_addPfS_S_i,@function
        .size           _Z10vector_addPfS_S_i,(.L_x_5 - _Z10vector_addPfS_S_i)
        .other          _Z10vector_addPfS_S_i,@"STO_CUDA_ENTRY STV_DEFAULT"
_Z10vector_addPfS_S_i:
.text._Z10vector_addPfS_S_i:
[----:B------:R-:W-:Y:S08]  /*0000*/  LDC R1, c[0x0][0x37c] ;  /* 0x0000df00ff017b82 */ /* 0x000ff00000000800 */
[----:B------:R-:W0:Y:S02]  /*0010*/  LDC R0, c[0x0][0x398] ;  /* 0x0000e600ff007b82 */ /* 0x000e240000000800 */
[----:B0-----:R-:W-:-:S13]  /*0020*/  ISETP.GE.AND P0, PT, R0, 0x1, PT ;  /* 0x000000010000780c */ /* 0x001fda0003f06270 */
[----:B------:R-:W-:Y:S05]  /*0030*/  @!P0 EXIT ;  /* 0x000000000000894d */ /* 0x000fea0003800000 */
[C---:B------:R-:W-:Y:S01]  /*0040*/  ISETP.GE.U32.AND P1, PT, R0.reuse, 0x8, PT ;  /* 0x000000080000780c */ /* 0x040fe20003f26070 */
[----:B------:R-:W0:Y:S01]  /*0050*/  LDCU.64 UR10, c[0x0][0x358] ;  /* 0x00006b00ff0a77ac */ /* 0x000e220008000a00 */
[----:B------:R-:W-:Y:S01]  /*0060*/  LOP3.LUT R16, R0, 0x7, RZ, 0xc0, !PT ;  /* 0x0000000700107812 */ /* 0x000fe200078ec0ff */
[----:B------:R-:W-:-:S03]  /*0070*/  IMAD.MOV.U32 R2, RZ, RZ, RZ ;  /* 0x000000ffff027224 */ /* 0x000fc600078e00ff */
[----:B------:R-:W-:-:S07]  /*0080*/  ISETP.NE.AND P0, PT, R16, RZ, PT ;  /* 0x000000ff1000720c */ /* 0x000fce0003f05270 */
[----:B------:R-:W-:Y:S06]  /*0090*/  @!P1 BRA `(.L_x_0) ;  /* 0x00000004004c9947 */ /* 0x000fec0003800000 */
[----:B------:R-:W1:Y:S01]  /*00a0*/  LDCU.128 UR12, c[0x0][0x380] ;  /* 0x00007000ff0c77ac */ /* 0x000e620008000c00 */
[----:B------:R-:W-:Y:S01]  /*00b0*/  LOP3.LUT R2, R0, 0x7ffffff8, RZ, 0xc0, !PT ;  /* 0x7ffffff800027812 */ /* 0x000fe200078ec0ff */
[----:B------:R-:W2:Y:S04]  /*00c0*/  LDCU.64 UR6, c[0x0][0x390] ;  /* 0x00007200ff0677ac */ /* 0x000ea80008000a00 */
[----:B------:R-:W-:Y:S01]  /*00d0*/  IMAD.MOV R3, RZ, RZ, -R2 ;  /* 0x000000ffff037224 */ /* 0x000fe200078e0a02 */
[----:B-1----:R-:W-:Y:S02]  /*00e0*/  UIADD3 UR8, UP0, UPT, UR14, 0x10, URZ ;  /* 0x000000100e087890 */ /* 0x002fe4000ff1e0ff */
[----:B------:R-:W-:Y:S02]  /*00f0*/  UIADD3 UR4, UP2, UPT, UR12, 0x10, URZ ;  /* 0x000000100c047890 */ /* 0x000fe4000ff5e0ff */
[----:B--2---:R-:W-:-:S02]  /*0100*/  UIADD3 UR6, UP1, UPT, UR6, 0x10, URZ ;  /* 0x0000001006067890 */ /* 0x004fc4000ff3e0ff */
[----:B------:R-:W-:Y:S01]  /*0110*/  UIADD3.X UR9, UPT, UPT, URZ, UR15, URZ, UP0, !UPT ;  /* 0x0000000fff097290 */ /* 0x000fe200087fe4ff */
[----:B------:R-:W-:Y:S01]  /*0120*/  MOV R4, UR8 ;  /* 0x0000000800047c02 */ /* 0x000fe20008000f00 */
[----:B------:R-:W-:Y:S01]  /*0130*/  UIADD3.X UR5, UPT, UPT, URZ, UR13, URZ, UP2, !UPT ;  /* 0x0000000dff057290 */ /* 0x000fe200097fe4ff */
[----:B------:R-:W-:Y:S01]  /*0140*/  IMAD.U32 R12, RZ, RZ, UR4 ;  /* 0x00000004ff0c7e24 */ /* 0x000fe2000f8e00ff */
[----:B------:R-:W-:Y:S01]  /*0150*/  UIADD3.X UR7, UPT, UPT, URZ, UR7, URZ, UP1, !UPT ;  /* 0x00000007ff077290 */ /* 0x000fe20008ffe4ff */
[----:B------:R-:W-:Y:S01]  /*0160*/  IMAD.U32 R6, RZ, RZ, UR6 ;  /* 0x00000006ff067e24 */ /* 0x000fe2000f8e00ff */
[----:B------:R-:W-:Y:S02]  /*0170*/  MOV R5, UR9 ;  /* 0x0000000900057c02 */ /* 0x000fe40008000f00 */
[----:B------:R-:W-:Y:S02]  /*0180*/  IMAD.U32 R13, RZ, RZ, UR5 ;  /* 0x00000005ff0d7e24 */ /* 0x000fe4000f8e00ff */
[----:B------:R-:W-:-:S07]  /*0190*/  IMAD.U32 R7, RZ, RZ, UR7 ;  /* 0x00000007ff077e24 */ /* 0x000fce000f8e00ff */
.L_x_1:
[----:B0-----:R-:W2:Y:S04]  /*01a0*/  LDG.E R14, desc[UR10][R4.64+-0x10] ;  /* 0xfffff00a040e7981 */ /* 0x001ea8000c1e1900 */
[----:B------:R-:W3:Y:S01]  /*01b0*/  LDG.E R15, desc[UR10][R6.64+-0x10] ;  /* 0xfffff00a060f7981 */ /* 0x000ee2000c1e1900 */
[----:B-12---:R-:W-:Y:S08]  /*01c0*/  F2F.F64.F32 R8, R14 ;  /* 0x0000000e00087310 */ /* 0x006ff00000201800 */
[----:B---3--:R-:W0:Y:S02]  /*01d0*/  F2F.F64.F32 R10, R15 ;  /* 0x0000000f000a7310 */ /* 0x008e240000201800 */
[----:B0-----:R-:W-:-:S06]  /*01e0*/  DFMA R8, R10, 2, R8 ;  /* 0x400000000a08782b */ /* 0x001fcc0000000008 */
[----:B------:R0:W1:Y:S02]  /*01f0*/  F2F.F32.F64 R17, R8 ;  /* 0x0000000800117310 */ /* 0x0000640000301000 */
[----:B0-----:R-:W-:Y:S01]  /*0200*/  MOV R8, R12 ;  /* 0x0000000c00087202 */ /* 0x001fe20000000f00 */
[----:B------:R-:W-:-:S05]  /*0210*/  IMAD.MOV.U32 R9, RZ, RZ, R13 ;  /* 0x000000ffff097224 */ /* 0x000fca00078e000d */
[----:B-1----:R0:W-:Y:S04]  /*0220*/  STG.E desc[UR10][R8.64+-0x10], R17 ;  /* 0xfffff01108007986 */ /* 0x0021e8000c10190a */
[----:B------:R-:W2:Y:S04]  /*0230*/  LDG.E R18, desc[UR10][R4.64+-0xc] ;  /* 0xfffff40a04127981 */ /* 0x000ea8000c1e1900 */
[----:B------:R-:W3:Y:S01]  /*0240*/  LDG.E R19, desc[UR10][R6.64+-0xc] ;  /* 0xfffff40a06137981 */ /* 0x000ee2000c1e1900 */
[----:B--2---:R-:W-:Y:S08]  /*0250*/  F2F.F64.F32 R10, R18 ;  /* 0x00000012000a7310 */ /* 0x004ff00000201800 */
[----:B---3--:R-:W1:Y:S02]  /*0260*/  F2F.F64.F32 R12, R19 ;  /* 0x00000013000c7310 */ /* 0x008e640000201800 */
[----:B-1----:R-:W-:-:S06]  /*0270*/  DFMA R10, R12, 2, R10 ;  /* 0x400000000c0a782b */ /* 0x002fcc000000000a */
[----:B------:R-:W1:Y:S02]  /*0280*/  F2F.F32.F64 R21, R10 ;  /* 0x0000000a00157310 */ /* 0x000e640000301000 */
[----:B-1----:R1:W-:Y:S04]  /*0290*/  STG.E desc[UR10][R8.64+-0xc], R21 ;  /* 0xfffff41508007986 */ /* 0x0023e8000c10190a */
[----:B------:R-:W2:Y:S04]  /*02a0*/  LDG.E R20, desc[UR10][R4.64+-0x8] ;  /* 0xfffff80a04147981 */ /* 0x000ea8000c1e1900 */
[----:B------:R-:W3:Y:S01]  /*02b0*/  LDG.E R22, desc[UR10][R6.64+-0x8] ;  /* 0xfffff80a06167981 */ /* 0x000ee2000c1e1900 */
[----:B--2---:R-:W-:Y:S08]  /*02c0*/  F2F.F64.F32 R12, R20 ;  /* 0x00000014000c7310 */ /* 0x004ff00000201800 */
[----:B---3--:R-:W2:Y:S02]  /*02d0*/  F2F.F64.F32 R14, R22 ;  /* 0x00000016000e7310 */ /* 0x008ea40000201800 */
[----:B--2---:R-:W-:-:S06]  /*02e0*/  DFMA R12, R14, 2, R12 ;  /* 0x400000000e0c782b */ /* 0x004fcc000000000c */
[----:B0-----:R-:W0:Y:S02]  /*02f0*/  F2F.F32.F64 R17, R12 ;  /* 0x0000000c00117310 */ /* 0x001e240000301000 */
[----:B0-----:R0:W-:Y:S04]  /*0300*/  STG.E desc[UR10][R8.64+-0x8], R17 ;  /* 0xfffff81108007986 */ /* 0x0011e8000c10190a */
[----:B------:R-:W2:Y:S04]  /*0310*/  LDG.E R18, desc[UR10][R4.64+-0x4] ;  /* 0xfffffc0a04127981 */ /* 0x000ea8000c1e1900 */
[----:B------:R-:W3:Y:S01]  /*0320*/  LDG.E R19, desc[UR10][R6.64+-0x4] ;  /* 0xfffffc0a06137981 */ /* 0x000ee2000c1e1900 */
[----:B--2---:R-:W-:Y:S08]  /*0330*/  F2F.F64.F32 R10, R18 ;  /* 0x00000012000a7310 */ /* 0x004ff00000201800 */
[----:B---3--:R-:W2:Y:S02]  /*0340*/  F2F.F64.F32 R14, R19 ;  /* 0x00000013000e7310 */ /* 0x008ea40000201800 */
[----:B--2---:R-:W-:-:S06]  /*0350*/  DFMA R10, R14, 2, R10 ;  /* 0x400000000e0a782b */ /* 0x004fcc000000000a */
[----:B-1----:R-:W1:Y:S02]  /*0360*/  F2F.F32.F64 R21, R10 ;  /* 0x0000000a00157310 */ /* 0x002e640000301000 */
        /* <DEDUP_REMOVED lines=14> */
[----:B-1----:R-:W-:Y:S04]  /*0450*/  STG.E desc[UR10][R8.64+0x4], R21 ;  /* 0x0000041508007986 */ /* 0x002fe8000c10190a */
[----:B------:R-:W2:Y:S04]  /*0460*/  LDG.E R20, desc[UR10][R4.64+0x8] ;  /* 0x0000080a04147981 */ /* 0x000ea8000c1e1900 */
[----:B------:R-:W3:Y:S01]  /*0470*/  LDG.E R22, desc[UR10][R6.64+0x8] ;  /* 0x0000080a06167981 */ /* 0x000ee2000c1e1900 */
[----:B--2---:R-:W-:Y:S08]  /*0480*/  F2F.F64.F32 R12, R20 ;  /* 0x00000014000c7310 */ /* 0x004ff00000201800 */
[----:B---3--:R-:W1:Y:S02]  /*0490*/  F2F.F64.F32 R14, R22 ;  /* 0x00000016000e7310 */ /* 0x008e640000201800 */
[----:B-1----:R-:W-:-:S10]  /*04a0*/  DFMA R12, R14, 2, R12 ;  /* 0x400000000e0c782b */ /* 0x002fd4000000000c */
[----:B------:R-:W1:Y:S02]  /*04b0*/  F2F.F32.F64 R13, R12 ;  /* 0x0000000c000d7310 */ /* 0x000e640000301000 */
[----:B-1----:R1:W-:Y:S04]  /*04c0*/  STG.E desc[UR10][R8.64+0x8], R13 ;  /* 0x0000080d08007986 */ /* 0x0023e8000c10190a */
[----:B0-----:R0:W2:Y:S04]  /*04d0*/  LDG.E R17, desc[UR10][R4.64+0xc] ;  /* 0x00000c0a04117981 */ /* 0x0010a8000c1e1900 */
[----:B------:R3:W4:Y:S01]  /*04e0*/  LDG.E R14, desc[UR10][R6.64+0xc] ;  /* 0x00000c0a060e7981 */ /* 0x000722000c1e1900 */
[----:B------:R-:W-:Y:S01]  /*04f0*/  VIADD R3, R3, 0x8 ;  /* 0x0000000803037836 */ /* 0x000fe20000000000 */
[----:B------:R-:W-:-:S04]  /*0500*/  IADD3 R12, P4, PT, R8, 0x20, RZ ;  /* 0x00000020080c7810 */ /* 0x000fc80007f9e0ff */
[----:B------:R-:W-:Y:S02]  /*0510*/  ISETP.NE.AND P1, PT, R3, RZ, PT ;  /* 0x000000ff0300720c */ /* 0x000fe40003f25270 */
[----:B0-----:R-:W-:Y:S02]  /*0520*/  IADD3 R4, P2, PT, R4, 0x20, RZ ;  /* 0x0000002004047810 */ /* 0x001fe40007f5e0ff */
[----:B---3--:R-:W-:Y:S02]  /*0530*/  IADD3 R6, P3, PT, R6, 0x20, RZ ;  /* 0x0000002006067810 */ /* 0x008fe40007f7e0ff */
[----:B------:R-:W-:Y:S02]  /*0540*/  IADD3.X R5, PT, PT, RZ, R5, RZ, P2, !PT ;  /* 0x00000005ff057210 */ /* 0x000fe400017fe4ff */
[----:B-1----:R-:W-:Y:S01]  /*0550*/  IADD3.X R13, PT, PT, RZ, R9, RZ, P4, !PT ;  /* 0x00000009ff0d7210 */ /* 0x002fe200027fe4ff */
[----:B------:R-:W-:Y:S01]  /*0560*/  IMAD.X R7, RZ, RZ, R7, P3 ;  /* 0x000000ffff077224 */ /* 0x000fe200018e0607 */
[----:B--2---:R-:W-:Y:S08]  /*0570*/  F2F.F64.F32 R10, R17 ;  /* 0x00000011000a7310 */ /* 0x004ff00000201800 */
[----:B----4-:R-:W0:Y:S02]  /*0580*/  F2F.F64.F32 R14, R14 ;  /* 0x0000000e000e7310 */ /* 0x010e240000201800 */
[----:B0-----:R-:W-:-:S10]  /*0590*/  DFMA R10, R14, 2, R10 ;  /* 0x400000000e0a782b */ /* 0x001fd4000000000a */
[----:B------:R-:W0:Y:S02]  /*05a0*/  F2F.F32.F64 R11, R10 ;  /* 0x0000000a000b7310 */ /* 0x000e240000301000 */
[----:B0-----:R1:W-:Y:S01]  /*05b0*/  STG.E desc[UR10][R8.64+0xc], R11 ;  /* 0x00000c0b08007986 */ /* 0x0013e2000c10190a */
[----:B------:R-:W-:Y:S05]  /*05c0*/  @P1 BRA `(.L_x_1) ;  /* 0xfffffff800f41947 */ /* 0x000fea000383ffff */
.L_x_0:
[----:B0-----:R-:W-:Y:S05]  /*05d0*/  @!P0 EXIT ;  /* 0x000000000000894d */ /* 0x001fea0003800000 */
[----:B------:R-:W-:Y:S02]  /*05e0*/  ISETP.GE.U32.AND P0, PT, R16, 0x4, PT ;  /* 0x000000041000780c */ /* 0x000fe40003f06070 */
[----:B------:R-:W-:-:S04]  /*05f0*/  LOP3.LUT R3, R0, 0x3, RZ, 0xc0, !PT ;  /* 0x0000000300037812 */ /* 0x000fc800078ec0ff */
[----:B------:R-:W-:-:S07]  /*0600*/  ISETP.NE.AND P1, PT, R3, RZ, PT ;  /* 0x000000ff0300720c */ /* 0x000fce0003f25270 */
[----:B------:R-:W-:Y:S06]  /*0610*/  @!P0 BRA `(.L_x_2) ;  /* 0x00000000008c8947 */ /* 0x000fec0003800000 */
[----:B------:R-:W0:Y:S08]  /*0620*/  LDC.64 R4, c[0x0][0x388] ;  /* 0x0000e200ff047b82 */ /* 0x000e300000000a00 */
[----:B------:R-:W2:Y:S08]  /*0630*/  LDC.64 R6, c[0x0][0x390] ;  /* 0x0000e400ff067b82 */ /* 0x000eb00000000a00 */
[----:B------:R-:W3:Y:S01]  /*0640*/  LDC.64 R12, c[0x0][0x380] ;  /* 0x0000e000ff0c7b82 */ /* 0x000ee20000000a00 */
[----:B0-----:R-:W-:-:S05]  /*0650*/  IMAD.WIDE.U32 R4, R2, 0x4, R4 ;  /* 0x0000000402047825 */ /* 0x001fca00078e0004 */
[----:B------:R-:W1:Y:S01]  /*0660*/  LDG.E R16, desc[UR10][R4.64] ;  /* 0x0000000a04107981 */ /* 0x000e62000c1e1900 */
[----:B--2---:R-:W-:-:S05]  /*0670*/  IMAD.WIDE.U32 R6, R2, 0x4, R6 ;  /* 0x0000000402067825 */ /* 0x004fca00078e0006 */
[----:B------:R-:W2:Y:S01]  /*0680*/  LDG.E R17, desc[UR10][R6.64] ;  /* 0x0000000a06117981 */ /* 0x000ea2000c1e1900 */
[----:B-1----:R-:W-:Y:S08]  /*0690*/  F2F.F64.F32 R8, R16 ;  /* 0x0000001000087310 */ /* 0x002ff00000201800 */
[----:B--2---:R-:W0:Y:S02]  /*06a0*/  F2F.F64.F32 R10, R17 ;  /* 0x00000011000a7310 */ /* 0x004e240000201800 */
[----:B0-----:R-:W-:-:S06]  /*06b0*/  DFMA R10, R10, 2, R8 ;  /* 0x400000000a0a782b */ /* 0x001fcc0000000008 */
[----:B------:R-:W0:Y:S01]  /*06c0*/  F2F.F32.F64 R19, R10 ;  /* 0x0000000a00137310 */ /* 0x000e220000301000 */
[----:B---3--:R-:W-:-:S05]  /*06d0*/  IMAD.WIDE.U32 R8, R2, 0x4, R12 ;  /* 0x0000000402087825 */ /* 0x008fca00078e000c */
[----:B0-----:R0:W-:Y:S04]  /*06e0*/  STG.E desc[UR10][R8.64], R19 ;  /* 0x0000001308007986 */ /* 0x0011e8000c10190a */
        /* <DEDUP_REMOVED lines=10> */
[----:B---3--:R-:W1:Y:S02]  /*0790*/  F2F.F64.F32 R14, R21 ;  /* 0x00000015000e7310 */ /* 0x008e640000201800 */
[----:B-1----:R-:W-:-:S10]  /*07a0*/  DFMA R10, R14, 2, R10 ;  /* 0x400000000e0a782b */ /* 0x002fd4000000000a */
[----:B------:R-:W1:Y:S02]  /*07b0*/  F2F.F32.F64 R11, R10 ;  /* 0x0000000a000b7310 */ /* 0x000e640000301000 */
[----:B-1----:R0:W-:Y:S04]  /*07c0*/  STG.E desc[UR10][R8.64+0x8], R11 ;  /* 0x0000080b08007986 */ /* 0x0021e8000c10190a */
[----:B------:R-:W2:Y:S04]  /*07d0*/  LDG.E R18, desc[UR10][R4.64+0xc] ;  /* 0x00000c0a04127981 */ /* 0x000ea8000c1e1900 */
[----:B------:R-:W3:Y:S01]  /*07e0*/  LDG.E R14, desc[UR10][R6.64+0xc] ;  /* 0x00000c0a060e7981 */ /* 0x000ee2000c1e1900 */
[----:B------:R-:W-:Y:S01]  /*07f0*/  VIADD R2, R2, 0x4 ;  /* 0x0000000402027836 */ /* 0x000fe20000000000 */
[----:B--2---:R-:W-:Y:S08]  /*0800*/  F2F.F64.F32 R12, R18 ;  /* 0x00000012000c7310 */ /* 0x004ff00000201800 */
[----:B---3--:R-:W1:Y:S02]  /*0810*/  F2F.F64.F32 R14, R14 ;  /* 0x0000000e000e7310 */ /* 0x008e640000201800 */
[----:B-1----:R-:W-:-:S10]  /*0820*/  DFMA R12, R14, 2, R12 ;  /* 0x400000000e0c782b */ /* 0x002fd4000000000c */
[----:B------:R-:W1:Y:S02]  /*0830*/  F2F.F32.F64 R13, R12 ;  /* 0x0000000c000d7310 */ /* 0x000e640000301000 */
[----:B-1----:R0:W-:Y:S02]  /*0840*/  STG.E desc[UR10][R8.64+0xc], R13 ;  /* 0x00000c0d08007986 */ /* 0x0021e4000c10190a */
.L_x_2:
[----:B------:R-:W-:Y:S05]  /*0850*/  @!P1 EXIT ;  /* 0x000000000000994d */ /* 0x000fea0003800000 */
[----:B------:R-:W-:Y:S02]  /*0860*/  ISETP.NE.AND P0, PT, R3, 0x1, PT ;  /* 0x000000010300780c */ /* 0x000fe40003f05270 */
[----:B------:R-:W-:-:S04]  /*0870*/  LOP3.LUT R0, R0, 0x1, RZ, 0xc0, !PT ;  /* 0x0000000100007812 */ /* 0x000fc800078ec0ff */
[----:B------:R-:W-:-:S07]  /*0880*/  ISETP.NE.U32.AND P1, PT, R0, 0x1, PT ;  /* 0x000000010000780c */ /* 0x000fce0003f25070 */
[----:B------:R-:W-:Y:S06]  /*0890*/  @!P0 BRA `(.L_x_3) ;  /* 0x0000000000548947 */ /* 0x000fec0003800000 */
[----:B------:R-:W2:Y:S08]  /*08a0*/  LDC.64 R4, c[0x0][0x388] ;  /* 0x0000e200ff047b82 */ /* 0x000eb00000000a00 */
[----:B------:R-:W3:Y:S08]  /*08b0*/  LDC.64 R6, c[0x0][0x390] ;  /* 0x0000e400ff067b82 */ /* 0x000ef00000000a00 */
[----:B01----:R-:W0:Y:S01]  /*08c0*/  LDC.64 R8, c[0x0][0x380] ;  /* 0x0000e000ff087b82 */ /* 0x003e220000000a00 */
[----:B--2---:R-:W-:-:S05]  /*08d0*/  IMAD.WIDE.U32 R10, R2, 0x4, R4 ;  /* 0x00000004020a7825 */ /* 0x004fca00078e0004 */
[----:B------:R-:W2:Y:S01]  /*08e0*/  LDG.E R0, desc[UR10][R10.64] ;  /* 0x0000000a0a007981 */ /* 0x000ea2000c1e1900 */
[----:B---3--:R-:W-:-:S05]  /*08f0*/  IMAD.WIDE.U32 R12, R2, 0x4, R6 ;  /* 0x00000004020c7825 */ /* 0x008fca00078e0006 */
[----:B------:R-:W3:Y:S01]  /*0900*/  LDG.E R3, desc[UR10][R12.64] ;  /* 0x0000000a0c037981 */ /* 0x000ee2000c1e1900 */
[----:B0-----:R-:W-:Y:S01]  /*0910*/  IMAD.WIDE.U32 R14, R2, 0x4, R8 ;  /* 0x00000004020e7825 */ /* 0x001fe200078e0008 */
[----:B--2---:R-:W-:Y:S08]  /*0920*/  F2F.F64.F32 R4, R0 ;  /* 0x0000000000047310 */ /* 0x004ff00000201800 */
[----:B---3--:R-:W0:Y:S02]  /*0930*/  F2F.F64.F32 R6, R3 ;  /* 0x0000000300067310 */ /* 0x008e240000201800 */
[----:B0-----:R-:W-:-:S10]  /*0940*/  DFMA R4, R6, 2, R4 ;  /* 0x400000000604782b */ /* 0x001fd40000000004 */
[----:B------:R-:W0:Y:S02]  /*0950*/  F2F.F32.F64 R5, R4 ;  /* 0x0000000400057310 */ /* 0x000e240000301000 */
[----:B0-----:R2:W-:Y:S04]  /*0960*/  STG.E desc[UR10][R14.64], R5 ;  /* 0x000000050e007986 */ /* 0x0015e8000c10190a */
[----:B------:R-:W3:Y:S04]  /*0970*/  LDG.E R16, desc[UR10][R10.64+0x4] ;  /* 0x0000040a0a107981 */ /* 0x000ee8000c1e1900 */
[----:B------:R-:W4:Y:S01]  /*0980*/  LDG.E R8, desc[UR10][R12.64+0x4] ;  /* 0x0000040a0c087981 */ /* 0x000f22000c1e1900 */
[----:B------:R-:W-:Y:S01]  /*0990*/  IADD3 R2, PT, PT, R2, 0x2, RZ ;  /* 0x0000000202027810 */ /* 0x000fe20007ffe0ff */
[----:B---3--:R-:W-:Y:S08]  /*09a0*/  F2F.F64.F32 R6, R16 ;  /* 0x0000001000067310 */ /* 0x008ff00000201800 */
[----:B----4-:R-:W0:Y:S02]  /*09b0*/  F2F.F64.F32 R8, R8 ;  /* 0x0000000800087310 */ /* 0x010e240000201800 */
[----:B0-----:R-:W-:-:S10]  /*09c0*/  DFMA R6, R8, 2, R6 ;  /* 0x400000000806782b */ /* 0x001fd40000000006 */
[----:B------:R-:W0:Y:S02]  /*09d0*/  F2F.F32.F64 R7, R6 ;  /* 0x0000000600077310 */ /* 0x000e240000301000 */
[----:B0-----:R2:W-:Y:S02]  /*09e0*/  STG.E desc[UR10][R14.64+0x4], R7 ;  /* 0x000004070e007986 */ /* 0x0015e4000c10190a */
.L_x_3:
[----:B------:R-:W-:Y:S05]  /*09f0*/  @P1 EXIT ;  /* 0x000000000000194d */ /* 0x000fea0003800000 */
[----:B--2---:R-:W2:Y:S08]  /*0a00*/  LDC.64 R4, c[0x0][0x388] ;  /* 0x0000e200ff047b82 */ /* 0x004eb00000000a00 */
[----:B01----:R-:W0:Y:S08]  /*0a10*/  LDC.64 R8, c[0x0][0x390] ;  /* 0x0000e400ff087b82 */ /* 0x003e300000000a00 */
[----:B------:R-:W1:Y:S01]  /*0a20*/  LDC.64 R12, c[0x0][0x380] ;  /* 0x0000e000ff0c7b82 */ /* 0x000e620000000a00 */
[----:B--2---:R-:W-:-:S06]  /*0a30*/  IMAD.WIDE.U32 R4, R2, 0x4, R4 ;  /* 0x0000000402047825 */ /* 0x004fcc00078e0004 */
[----:B------:R-:W2:Y:S01]  /*0a40*/  LDG.E R4, desc[UR10][R4.64] ;  /* 0x0000000a04047981 */ /* 0x000ea2000c1e1900 */
[----:B0-----:R-:W-:-:S06]  /*0a50*/  IMAD.WIDE.U32 R8, R2, 0x4, R8 ;  /* 0x0000000402087825 */ /* 0x001fcc00078e0008 */
[----:B------:R-:W3:Y:S01]  /*0a60*/  LDG.E R8, desc[UR10][R8.64] ;  /* 0x0000000a08087981 */ /* 0x000ee2000c1e1900 */
[----:B-1----:R-:W-:Y:S01]  /*0a70*/  IMAD.WIDE.U32 R2, R2, 0x4, R12 ;  /* 0x0000000402027825 */ /* 0x002fe200078e000c */
[----:B--2---:R-:W-:Y:S08]  /*0a80*/  F2F.F64.F32 R6, R4 ;  /* 0x0000000400067310 */ /* 0x004ff00000201800 */
[----:B---3--:R-:W0:Y:S02]  /*0a90*/  F2F.F64.F32 R10, R8 ;  /* 0x00000008000a7310 */ /* 0x008e240000201800 */
[----:B0-----:R-:W-:-:S10]  /*0aa0*/  DFMA R6, R10, 2, R6 ;  /* 0x400000000a06782b */ /* 0x001fd40000000006 */
[----:B------:R-:W0:Y:S02]  /*0ab0*/  F2F.F32.F64 R7, R6 ;  /* 0x0000000600077310 */ /* 0x000e240000301000 */
[----:B0-----:R-:W-:Y:S01]  /*0ac0*/  STG.E desc[UR10][R2.64], R7 ;  /* 0x0000000702007986 */ /* 0x001fe2000c10190a */
[----:B------:R-:W-:Y:S05]  /*0ad0*/  EXIT ;  /* 0x000000000000794d */ /* 0x000fea0003800000 */
.L_x_4:
[----:B------:R-:W-:-:S00]  /*0ae0*/  BRA `(.L_x_4) ;  /* 0xfffffffc00fc7947 */ /* 0x000fc0000383ffff */
[----:B------:R-:W-:-:S00]  /*0af0*/  NOP ;  /* 0x0000000000007918 */ /* 0x000fc00000000000 */
        /* <DEDUP_REMOVED lines=8> */
.L_x_5:


//--------------------- .nv.shared.reserved.0     --------------------------
	.section	.nv.shared.reserved.0,"aw",@nobits
	.weak		__nv_reservedSMEM_offset_0_alias
	.size		__nv_reservedSMEM_offset_0_alias, 0, 64
	.other		__nv_reservedSMEM_offset_0_alias,@"STO_CUDA_RESERVED_SHARED STV_DEFAULT"
__nv_reservedSMEM_offset_0_alias:
	.zero		0
	.zero		64


//--------------------- .nv.constant0._Z10vector_addPfS_S_i --------------------------
	.section	.nv.constant0._Z10vector_addPfS_S_i,"a",@progbits
	.sectionflags	@""
	.align	4
.nv.constant0._Z10vector_addPfS_S_i:
	.zero		924


//--------------------- SYMBOLS --------------------------

	.type		.nv.reservedSmem.offset0,@object
	.size		.nv.reservedSmem.offset0,0x4
